//
// Generated by NVIDIA NVVM Compiler
//
// Compiler Build ID: CL-36424714
// Cuda compilation tools, release 13.0, V13.0.88
// Based on NVVM 20.0.0
//

.version 9.0
.target sm_100
.address_size 64

	// .globl	_Z15product_Kernel2PKdS0_Pdi

.visible .entry _Z15product_Kernel2PKdS0_Pdi(
	.param .u64 .ptr .align 1 _Z15product_Kernel2PKdS0_Pdi_param_0,
	.param .u64 .ptr .align 1 _Z15product_Kernel2PKdS0_Pdi_param_1,
	.param .u64 .ptr .align 1 _Z15product_Kernel2PKdS0_Pdi_param_2,
	.param .u32 _Z15product_Kernel2PKdS0_Pdi_param_3
)
{
	.reg .pred 	%p<47>;
	.reg .b32 	%r<31>;
	.reg .b64 	%rd<41>;
	.reg .b64 	%fd<40>;

	ld.param.u64 	%rd14, [_Z15product_Kernel2PKdS0_Pdi_param_0];
	ld.param.u64 	%rd15, [_Z15product_Kernel2PKdS0_Pdi_param_1];
	ld.param.u64 	%rd16, [_Z15product_Kernel2PKdS0_Pdi_param_2];
	ld.param.u32 	%r17, [_Z15product_Kernel2PKdS0_Pdi_param_3];
	mov.u32 	%r18, %tid.x;
	mov.u32 	%r19, %ntid.x;
	mov.u32 	%r20, %ctaid.x;
	mad.lo.s32 	%r1, %r19, %r20, %r18;
	shl.b32 	%r21, %r17, 1;
	add.s32 	%r22, %r21, -1;
	setp.ge.s32 	%p1, %r1, %r22;
	@%p1 bra 	$L__BB0_19;
	setp.lt.s32 	%p2, %r17, 1;
	mov.f64 	%fd31, 0d0000000000000000;
	@%p2 bra 	$L__BB0_18;
	sub.s32 	%r2, %r1, %r17;
	cvt.s64.s32 	%rd1, %r1;
	and.b32  	%r3, %r17, 3;
	setp.lt.u32 	%p3, %r17, 4;
	mov.f64 	%fd31, 0d0000000000000000;
	mov.b32 	%r30, 0;
	@%p3 bra 	$L__BB0_13;
	and.b32  	%r30, %r17, 2147483644;
	shl.b64 	%rd17, %rd1, 3;
	add.s64 	%rd38, %rd15, %rd17;
	add.s64 	%rd37, %rd14, 24;
	mov.f64 	%fd31, 0d0000000000000000;
	mov.b32 	%r27, 0;
	mov.b32 	%r26, -1;
$L__BB0_4:
	setp.ge.s32 	%p4, %r1, %r17;
	setp.lt.s32 	%p5, %r1, %r17;
	setp.le.s32 	%p6, %r27, %r1;
	and.pred  	%p7, %p5, %p6;
	setp.gt.s32 	%p8, %r27, %r2;
	and.pred  	%p9, %p4, %p8;
	or.pred  	%p10, %p7, %p9;
	not.pred 	%p11, %p10;
	@%p11 bra 	$L__BB0_6;
	add.s64 	%rd18, %rd37, -24;
	// begin inline asm
	ld.global.nc.f64 %fd20, [%rd18];
	// end inline asm
	// begin inline asm
	ld.global.nc.f64 %fd21, [%rd38];
	// end inline asm
	fma.rn.f64 	%fd31, %fd20, %fd21, %fd31;
$L__BB0_6:
	setp.ge.s32 	%p12, %r1, %r17;
	setp.lt.s32 	%p13, %r1, %r17;
	setp.lt.s32 	%p14, %r27, %r1;
	and.pred  	%p15, %p13, %p14;
	setp.ge.s32 	%p16, %r27, %r2;
	and.pred  	%p17, %p12, %p16;
	or.pred  	%p18, %p15, %p17;
	not.pred 	%p19, %p18;
	@%p19 bra 	$L__BB0_8;
	add.s64 	%rd20, %rd37, -16;
	// begin inline asm
	ld.global.nc.f64 %fd22, [%rd20];
	// end inline asm
	cvt.s64.s32 	%rd22, %r26;
	add.s64 	%rd23, %rd1, %rd22;
	shl.b64 	%rd24, %rd23, 3;
	add.s64 	%rd21, %rd15, %rd24;
	// begin inline asm
	ld.global.nc.f64 %fd23, [%rd21];
	// end inline asm
	fma.rn.f64 	%fd31, %fd22, %fd23, %fd31;
$L__BB0_8:
	setp.ge.s32 	%p20, %r1, %r17;
	setp.lt.s32 	%p21, %r1, %r17;
	add.s32 	%r7, %r27, 2;
	setp.le.s32 	%p22, %r7, %r1;
	and.pred  	%p23, %p21, %p22;
	setp.gt.s32 	%p24, %r7, %r2;
	and.pred  	%p25, %p20, %p24;
	or.pred  	%p26, %p23, %p25;
	not.pred 	%p27, %p26;
	@%p27 bra 	$L__BB0_10;
	add.s64 	%rd25, %rd37, -8;
	// begin inline asm
	ld.global.nc.f64 %fd24, [%rd25];
	// end inline asm
	add.s64 	%rd26, %rd38, -16;
	// begin inline asm
	ld.global.nc.f64 %fd25, [%rd26];
	// end inline asm
	fma.rn.f64 	%fd31, %fd24, %fd25, %fd31;
$L__BB0_10:
	setp.ge.s32 	%p28, %r1, %r17;
	setp.lt.s32 	%p29, %r1, %r17;
	add.s32 	%r8, %r7, 1;
	setp.le.s32 	%p30, %r8, %r1;
	and.pred  	%p31, %p29, %p30;
	setp.gt.s32 	%p32, %r8, %r2;
	and.pred  	%p33, %p28, %p32;
	or.pred  	%p34, %p31, %p33;
	not.pred 	%p35, %p34;
	@%p35 bra 	$L__BB0_12;
	// begin inline asm
	ld.global.nc.f64 %fd26, [%rd37];
	// end inline asm
	add.s64 	%rd28, %rd38, -24;
	// begin inline asm
	ld.global.nc.f64 %fd27, [%rd28];
	// end inline asm
	fma.rn.f64 	%fd31, %fd26, %fd27, %fd31;
$L__BB0_12:
	add.s32 	%r26, %r26, -4;
	add.s64 	%rd38, %rd38, -32;
	add.s64 	%rd37, %rd37, 32;
	add.s32 	%r27, %r8, 1;
	setp.ne.s32 	%p36, %r27, %r30;
	@%p36 bra 	$L__BB0_4;
$L__BB0_13:
	setp.eq.s32 	%p37, %r3, 0;
	@%p37 bra 	$L__BB0_18;
	shl.b64 	%rd29, %rd1, 3;
	mul.wide.u32 	%rd30, %r30, 8;
	sub.s64 	%rd31, %rd29, %rd30;
	add.s64 	%rd40, %rd15, %rd31;
	add.s64 	%rd39, %rd14, %rd30;
	neg.s32 	%r29, %r3;
$L__BB0_15:
	.pragma "nounroll";
	setp.ge.s32 	%p38, %r1, %r17;
	setp.lt.s32 	%p39, %r1, %r17;
	setp.le.s32 	%p40, %r30, %r1;
	and.pred  	%p41, %p39, %p40;
	setp.gt.s32 	%p42, %r30, %r2;
	and.pred  	%p43, %p38, %p42;
	or.pred  	%p44, %p41, %p43;
	not.pred 	%p45, %p44;
	@%p45 bra 	$L__BB0_17;
	// begin inline asm
	ld.global.nc.f64 %fd28, [%rd39];
	// end inline asm
	// begin inline asm
	ld.global.nc.f64 %fd29, [%rd40];
	// end inline asm
	fma.rn.f64 	%fd31, %fd28, %fd29, %fd31;
$L__BB0_17:
	add.s32 	%r30, %r30, 1;
	add.s64 	%rd40, %rd40, -8;
	add.s64 	%rd39, %rd39, 8;
	add.s32 	%r29, %r29, 1;
	setp.ne.s32 	%p46, %r29, 0;
	@%p46 bra 	$L__BB0_15;
$L__BB0_18:
	cvta.to.global.u64 	%rd34, %rd16;
	mul.wide.s32 	%rd35, %r1, 8;
	add.s64 	%rd36, %rd34, %rd35;
	st.global.f64 	[%rd36], %fd31;
$L__BB0_19:
	ret;

}
	// .globl	_Z15product_Kernel1PKdS0_Pdi
.visible .entry _Z15product_Kernel1PKdS0_Pdi(
	.param .u64 .ptr .align 1 _Z15product_Kernel1PKdS0_Pdi_param_0,
	.param .u64 .ptr .align 1 _Z15product_Kernel1PKdS0_Pdi_param_1,
	.param .u64 .ptr .align 1 _Z15product_Kernel1PKdS0_Pdi_param_2,
	.param .u32 _Z15product_Kernel1PKdS0_Pdi_param_3
)
{
	.reg .pred 	%p<47>;
	.reg .b32 	%r<27>;
	.reg .b64 	%rd<30>;
	.reg .b64 	%fd<40>;

	ld.param.u64 	%rd16, [_Z15product_Kernel1PKdS0_Pdi_param_0];
	ld.param.u64 	%rd17, [_Z15product_Kernel1PKdS0_Pdi_param_1];
	ld.param.u64 	%rd15, [_Z15product_Kernel1PKdS0_Pdi_param_2];
	ld.param.u32 	%r15, [_Z15product_Kernel1PKdS0_Pdi_param_3];
	cvta.to.global.u64 	%rd1, %rd17;
	cvta.to.global.u64 	%rd2, %rd16;
	mov.u32 	%r16, %tid.x;
	mov.u32 	%r17, %ntid.x;
	mov.u32 	%r18, %ctaid.x;
	mad.lo.s32 	%r1, %r17, %r18, %r16;
	shl.b32 	%r19, %r15, 1;
	add.s32 	%r20, %r19, -1;
	setp.ge.s32 	%p1, %r1, %r20;
	@%p1 bra 	$L__BB1_19;
	setp.lt.s32 	%p2, %r15, 1;
	mov.f64 	%fd31, 0d0000000000000000;
	@%p2 bra 	$L__BB1_18;
	sub.s32 	%r2, %r1, %r15;
	and.b32  	%r3, %r15, 3;
	setp.lt.u32 	%p3, %r15, 4;
	mov.f64 	%fd31, 0d0000000000000000;
	mov.b32 	%r26, 0;
	@%p3 bra 	$L__BB1_13;
	and.b32  	%r26, %r15, 2147483644;
	add.s64 	%rd27, %rd2, 16;
	mul.wide.s32 	%rd18, %r1, 8;
	add.s64 	%rd19, %rd18, %rd1;
	add.s64 	%rd26, %rd19, -8;
	mov.f64 	%fd31, 0d0000000000000000;
	mov.b32 	%r23, 0;
$L__BB1_4:
	setp.ge.s32 	%p4, %r1, %r15;
	setp.lt.s32 	%p5, %r1, %r15;
	setp.le.s32 	%p6, %r23, %r1;
	and.pred  	%p7, %p5, %p6;
	setp.gt.s32 	%p8, %r23, %r2;
	and.pred  	%p9, %p4, %p8;
	or.pred  	%p10, %p7, %p9;
	not.pred 	%p11, %p10;
	@%p11 bra 	$L__BB1_6;
	ld.global.f64 	%fd20, [%rd27+-16];
	ld.global.f64 	%fd21, [%rd26+8];
	fma.rn.f64 	%fd31, %fd20, %fd21, %fd31;
$L__BB1_6:
	setp.ge.s32 	%p12, %r1, %r15;
	setp.lt.s32 	%p13, %r1, %r15;
	setp.lt.s32 	%p14, %r23, %r1;
	and.pred  	%p15, %p13, %p14;
	setp.ge.s32 	%p16, %r23, %r2;
	and.pred  	%p17, %p12, %p16;
	or.pred  	%p18, %p15, %p17;
	not.pred 	%p19, %p18;
	@%p19 bra 	$L__BB1_8;
	ld.global.f64 	%fd22, [%rd27+-8];
	ld.global.f64 	%fd23, [%rd26];
	fma.rn.f64 	%fd31, %fd22, %fd23, %fd31;
$L__BB1_8:
	setp.ge.s32 	%p20, %r1, %r15;
	setp.lt.s32 	%p21, %r1, %r15;
	add.s32 	%r6, %r23, 2;
	setp.le.s32 	%p22, %r6, %r1;
	and.pred  	%p23, %p21, %p22;
	setp.gt.s32 	%p24, %r6, %r2;
	and.pred  	%p25, %p20, %p24;
	or.pred  	%p26, %p23, %p25;
	not.pred 	%p27, %p26;
	@%p27 bra 	$L__BB1_10;
	ld.global.f64 	%fd24, [%rd27];
	ld.global.f64 	%fd25, [%rd26+-8];
	fma.rn.f64 	%fd31, %fd24, %fd25, %fd31;
$L__BB1_10:
	setp.ge.s32 	%p28, %r1, %r15;
	setp.lt.s32 	%p29, %r1, %r15;
	add.s32 	%r7, %r6, 1;
	setp.le.s32 	%p30, %r7, %r1;
	and.pred  	%p31, %p29, %p30;
	setp.gt.s32 	%p32, %r7, %r2;
	and.pred  	%p33, %p28, %p32;
	or.pred  	%p34, %p31, %p33;
	not.pred 	%p35, %p34;
	@%p35 bra 	$L__BB1_12;
	ld.global.f64 	%fd26, [%rd27+8];
	ld.global.f64 	%fd27, [%rd26+-16];
	fma.rn.f64 	%fd31, %fd26, %fd27, %fd31;
$L__BB1_12:
	add.s64 	%rd27, %rd27, 32;
	add.s64 	%rd26, %rd26, -32;
	add.s32 	%r23, %r7, 1;
	setp.ne.s32 	%p36, %r23, %r26;
	@%p36 bra 	$L__BB1_4;
$L__BB1_13:
	setp.eq.s32 	%p37, %r3, 0;
	@%p37 bra 	$L__BB1_18;
	mul.wide.s32 	%rd20, %r1, 8;
	mul.wide.u32 	%rd21, %r26, 8;
	sub.s64 	%rd22, %rd20, %rd21;
	add.s64 	%rd29, %rd1, %rd22;
	add.s64 	%rd28, %rd2, %rd21;
	neg.s32 	%r25, %r3;
$L__BB1_15:
	.pragma "nounroll";
	setp.ge.s32 	%p38, %r1, %r15;
	setp.lt.s32 	%p39, %r1, %r15;
	setp.le.s32 	%p40, %r26, %r1;
	and.pred  	%p41, %p39, %p40;
	setp.gt.s32 	%p42, %r26, %r2;
	and.pred  	%p43, %p38, %p42;
	or.pred  	%p44, %p41, %p43;
	not.pred 	%p45, %p44;
	@%p45 bra 	$L__BB1_17;
	ld.global.f64 	%fd28, [%rd28];
	ld.global.f64 	%fd29, [%rd29];
	fma.rn.f64 	%fd31, %fd28, %fd29, %fd31;
$L__BB1_17:
	add.s32 	%r26, %r26, 1;
	add.s64 	%rd29, %rd29, -8;
	add.s64 	%rd28, %rd28, 8;
	add.s32 	%r25, %r25, 1;
	setp.ne.s32 	%p46, %r25, 0;
	@%p46 bra 	$L__BB1_15;
$L__BB1_18:
	cvta.to.global.u64 	%rd23, %rd15;
	mul.wide.s32 	%rd24, %r1, 8;
	add.s64 	%rd25, %rd23, %rd24;
	st.global.f64 	[%rd25], %fd31;
$L__BB1_19:
	ret;

}


// ===== COMPILED SASS (sm_100) =====

	.target	sm_100

	.elftype	@"ET_EXEC"


//--------------------- .note.nv.tkinfo           --------------------------
	.section	.note.nv.tkinfo,"",@"SHT_NOTE"
	.sectionflags	@"SHF_NOTE_NV_TKINFO"
	.tkinfo
        /*0018*/ 	.word	0x00000002
        /*0030*/ 	.string	""
        /*0030*/ 	.string	"ptxas"
        /*0030*/ 	.string	"Cuda compilation tools, release 13.0, V13.0.88"
        /*0030*/ 	.string	"Build cuda_13.0.r13.0/compiler.36424714_0"
        /*0030*/ 	.string	"-arch sm_100 -m 64 "



//--------------------- .note.nv.cuinfo           --------------------------
	.section	.note.nv.cuinfo,"",@"SHT_NOTE"
	.sectionflags	@"SHF_NOTE_NV_CUINFO"
        /*0018*/ 	.short	0x0002
        /*001a*/ 	.short	0x0064
        /*001c*/ 	.short	0x0082
	.zero		2


//--------------------- .nv.info                  --------------------------
	.section	.nv.info,"",@"SHT_CUDA_INFO"
	.align	4


	//----- nvinfo : EIATTR_REGCOUNT
	.align		4
        /*0000*/ 	.byte	0x04, 0x2f
        /*0002*/ 	.short	(.L_1 - .L_0)
	.align		4
.L_0:
        /*0004*/ 	.word	index@(_Z15product_Kernel2PKdS0_Pdi)
        /*0008*/ 	.word	0x0000001d


	//----- nvinfo : EIATTR_FRAME_SIZE
	.align		4
.L_1:
        /*000c*/ 	.byte	0x04, 0x11
        /*000e*/ 	.short	(.L_3 - .L_2)
	.align		4
.L_2:
        /*0010*/ 	.word	index@(_Z15product_Kernel2PKdS0_Pdi)
        /*0014*/ 	.word	0x00000000


	//----- nvinfo : EIATTR_REGCOUNT
	.align		4
.L_3:
        /*0018*/ 	.byte	0x04, 0x2f
        /*001a*/ 	.short	(.L_5 - .L_4)
	.align		4
.L_4:
        /*001c*/ 	.word	index@(_Z15product_Kernel1PKdS0_Pdi)
        /*0020*/ 	.word	0x0000001c


	//----- nvinfo : EIATTR_FRAME_SIZE
	.align		4
.L_5:
        /*0024*/ 	.byte	0x04, 0x11
        /*0026*/ 	.short	(.L_7 - .L_6)
	.align		4
.L_6:
        /*0028*/ 	.word	index@(_Z15product_Kernel1PKdS0_Pdi)
        /*002c*/ 	.word	0x00000000


	//----- nvinfo : EIATTR_MIN_STACK_SIZE
	.align		4
.L_7:
        /*0030*/ 	.byte	0x04, 0x12
        /*0032*/ 	.short	(.L_9 - .L_8)
	.align		4
.L_8:
        /*0034*/ 	.word	index@(_Z15product_Kernel1PKdS0_Pdi)
        /*0038*/ 	.word	0x00000000


	//----- nvinfo : EIATTR_MIN_STACK_SIZE
	.align		4
.L_9:
        /*003c*/ 	.byte	0x04, 0x12
        /*003e*/ 	.short	(.L_11 - .L_10)
	.align		4
.L_10:
        /*0040*/ 	.word	index@(_Z15product_Kernel2PKdS0_Pdi)
        /*0044*/ 	.word	0x00000000
.L_11:


//--------------------- .nv.compat                --------------------------
	.section	.nv.compat,"",@"SHT_CUDA_COMPAT_INFO"
	.align	4
        /*0000*/ 	.byte	0x02, 0x09, 0x00, 0x00, 0x02, 0x02, 0x01, 0x00, 0x02, 0x05, 0x05, 0x00, 0x03, 0x07, 0x01, 0x01
        /*0010*/ 	.byte	0x02, 0x03, 0x00, 0x00, 0x02, 0x06, 0x01, 0x00, 0x04, 0x0b, 0x08, 0x00, 0x01, 0x00, 0x00, 0x00
        /*0020*/ 	.byte	0x00, 0x00, 0x00, 0x00


//--------------------- .nv.info._Z15product_Kernel1PKdS0_Pdi --------------------------
	.section	.nv.info._Z15product_Kernel1PKdS0_Pdi,"",@"SHT_CUDA_INFO"
	.sectionflags	@""
	.align	4


	//----- nvinfo : EIATTR_CUDA_API_VERSION
	.align		4
        /*0000*/ 	.byte	0x04, 0x37
        /*0002*/ 	.short	(.L_13 - .L_12)
.L_12:
        /*0004*/ 	.word	0x00000082


	//----- nvinfo : EIATTR_KPARAM_INFO
	.align		4
.L_13:
        /*0008*/ 	.byte	0x04, 0x17
        /*000a*/ 	.short	(.L_15 - .L_14)
.L_14:
        /*000c*/ 	.word	0x00000000
        /*0010*/ 	.short	0x0003
        /*0012*/ 	.short	0x0018
        /*0014*/ 	.byte	0x00, 0xf0, 0x11, 0x00


	//----- nvinfo : EIATTR_KPARAM_INFO
	.align		4
.L_15:
        /*0018*/ 	.byte	0x04, 0x17
        /*001a*/ 	.short	(.L_17 - .L_16)
.L_16:
        /*001c*/ 	.word	0x00000000
        /*0020*/ 	.short	0x0002
        /*0022*/ 	.short	0x0010
        /*0024*/ 	.byte	0x00, 0xf5, 0x21, 0x00


	//----- nvinfo : EIATTR_KPARAM_INFO
	.align		4
.L_17:
        /*0028*/ 	.byte	0x04, 0x17
        /*002a*/ 	.short	(.L_19 - .L_18)
.L_18:
        /*002c*/ 	.word	0x00000000
        /*0030*/ 	.short	0x0001
        /*0032*/ 	.short	0x0008
        /*0034*/ 	.byte	0x00, 0xf5, 0x21, 0x00


	//----- nvinfo : EIATTR_KPARAM_INFO
	.align		4
.L_19:
        /*0038*/ 	.byte	0x04, 0x17
        /*003a*/ 	.short	(.L_21 - .L_20)
.L_20:
        /*003c*/ 	.word	0x00000000
        /*0040*/ 	.short	0x0000
        /*0042*/ 	.short	0x0000
        /*0044*/ 	.byte	0x00, 0xf5, 0x21, 0x00


	//----- nvinfo : EIATTR_SPARSE_MMA_MASK
	.align		4
.L_21:
        /*0048*/ 	.byte	0x03, 0x50
        /*004a*/ 	.short	0x0000


	//----- nvinfo : EIATTR_MAXREG_COUNT
	.align		4
        /*004c*/ 	.byte	0x03, 0x1b
        /*004e*/ 	.short	0x00ff


	//----- nvinfo : EIATTR_MERCURY_ISA_VERSION
	.align		4
        /*0050*/ 	.byte	0x03, 0x5f
        /*0052*/ 	.short	0x0101


	//----- nvinfo : EIATTR_VRC_CTA_INIT_COUNT
	.align		4
        /*0054*/ 	.byte	0x02, 0x4a
	.zero		1
	.zero		1


	//----- nvinfo : EIATTR_EXIT_INSTR_OFFSETS
	.align		4
        /*0058*/ 	.byte	0x04, 0x1c
        /*005a*/ 	.short	(.L_23 - .L_22)


	//   ....[0]....
.L_22:
        /*005c*/ 	.word	0x00000080


	//   ....[1]....
        /*0060*/ 	.word	0x00000700


	//----- nvinfo : EIATTR_CBANK_PARAM_SIZE
	.align		4
.L_23:
        /*0064*/ 	.byte	0x03, 0x19
        /*0066*/ 	.short	0x001c


	//----- nvinfo : EIATTR_PARAM_CBANK
	.align		4
        /*0068*/ 	.byte	0x04, 0x0a
        /*006a*/ 	.short	(.L_25 - .L_24)
	.align		4
.L_24:
        /*006c*/ 	.word	index@(.nv.constant0._Z15product_Kernel1PKdS0_Pdi)
        /*0070*/ 	.short	0x0380
        /*0072*/ 	.short	0x001c


	//----- nvinfo : EIATTR_SW_WAR
	.align		4
.L_25:
        /*0074*/ 	.byte	0x04, 0x36
        /*0076*/ 	.short	(.L_27 - .L_26)
.L_26:
        /*0078*/ 	.word	0x00000008
.L_27:


//--------------------- .nv.info._Z15product_Kernel2PKdS0_Pdi --------------------------
	.section	.nv.info._Z15product_Kernel2PKdS0_Pdi,"",@"SHT_CUDA_INFO"
	.sectionflags	@""
	.align	4


	//----- nvinfo : EIATTR_CUDA_API_VERSION
	.align		4
        /*0000*/ 	.byte	0x04, 0x37
        /*0002*/ 	.short	(.L_29 - .L_28)
.L_28:
        /*0004*/ 	.word	0x00000082


	//----- nvinfo : EIATTR_KPARAM_INFO
	.align		4
.L_29:
        /*0008*/ 	.byte	0x04, 0x17
        /*000a*/ 	.short	(.L_31 - .L_30)
.L_30:
        /*000c*/ 	.word	0x00000000
        /*0010*/ 	.short	0x0003
        /*0012*/ 	.short	0x0018
        /*0014*/ 	.byte	0x00, 0xf0, 0x11, 0x00


	//----- nvinfo : EIATTR_KPARAM_INFO
	.align		4
.L_31:
        /*0018*/ 	.byte	0x04, 0x17
        /*001a*/ 	.short	(.L_33 - .L_32)
.L_32:
        /*001c*/ 	.word	0x00000000
        /*0020*/ 	.short	0x0002
        /*0022*/ 	.short	0x0010
        /*0024*/ 	.byte	0x00, 0xf5, 0x21, 0x00


	//----- nvinfo : EIATTR_KPARAM_INFO
	.align		4
.L_33:
        /*0028*/ 	.byte	0x04, 0x17
        /*002a*/ 	.short	(.L_35 - .L_34)
.L_34:
        /*002c*/ 	.word	0x00000000
        /*0030*/ 	.short	0x0001
        /*0032*/ 	.short	0x0008
        /*0034*/ 	.byte	0x00, 0xf5, 0x21, 0x00


	//----- nvinfo : EIATTR_KPARAM_INFO
	.align		4
.L_35:
        /*0038*/ 	.byte	0x04, 0x17
        /*003a*/ 	.short	(.L_37 - .L_36)
.L_36:
        /*003c*/ 	.word	0x00000000
        /*0040*/ 	.short	0x0000
        /*0042*/ 	.short	0x0000
        /*0044*/ 	.byte	0x00, 0xf5, 0x21, 0x00


	//----- nvinfo : EIATTR_SPARSE_MMA_MASK
	.align		4
.L_37:
        /*0048*/ 	.byte	0x03, 0x50
        /*004a*/ 	.short	0x0000


	//----- nvinfo : EIATTR_MAXREG_COUNT
	.align		4
        /*004c*/ 	.byte	0x03, 0x1b
        /*004e*/ 	.short	0x00ff


	//----- nvinfo : EIATTR_MERCURY_ISA_VERSION
	.align		4
        /*0050*/ 	.byte	0x03, 0x5f
        /*0052*/ 	.short	0x0101


	//----- nvinfo : EIATTR_VRC_CTA_INIT_COUNT
	.align		4
        /*0054*/ 	.byte	0x02, 0x4a
	.zero		1
	.zero		1


	//----- nvinfo : EIATTR_EXIT_INSTR_OFFSETS
	.align		4
        /*0058*/ 	.byte	0x04, 0x1c
        /*005a*/ 	.short	(.L_39 - .L_38)


	//   ....[0]....
.L_38:
        /*005c*/ 	.word	0x00000080


	//   ....[1]....
        /*0060*/ 	.word	0x00000760


	//----- nvinfo : EIATTR_CBANK_PARAM_SIZE
	.align		4
.L_39:
        /*0064*/ 	.byte	0x03, 0x19
        /*0066*/ 	.short	0x001c


	//----- nvinfo : EIATTR_PARAM_CBANK
	.align		4
        /*0068*/ 	.byte	0x04, 0x0a
        /*006a*/ 	.short	(.L_41 - .L_40)
	.align		4
.L_40:
        /*006c*/ 	.word	index@(.nv.constant0._Z15product_Kernel2PKdS0_Pdi)
        /*0070*/ 	.short	0x0380
        /*0072*/ 	.short	0x001c


	//----- nvinfo : EIATTR_SW_WAR
	.align		4
.L_41:
        /*0074*/ 	.byte	0x04, 0x36
        /*0076*/ 	.short	(.L_43 - .L_42)
.L_42:
        /*0078*/ 	.word	0x00000008
.L_43:


//--------------------- .nv.callgraph             --------------------------
	.section	.nv.callgraph,"",@"SHT_CUDA_CALLGRAPH"
	.align	4
	.sectionentsize	8
	.align		4
        /*0000*/ 	.word	0x00000000
	.align		4
        /*0004*/ 	.word	0xffffffff
	.align		4
        /*0008*/ 	.word	0x00000000
	.align		4
        /*000c*/ 	.word	0xfffffffe
	.align		4
        /*0010*/ 	.word	0x00000000
	.align		4
        /*0014*/ 	.word	0xfffffffd
	.align		4
        /*0018*/ 	.word	0x00000000
	.align		4
        /*001c*/ 	.word	0xfffffffc


//--------------------- .text._Z15product_Kernel1PKdS0_Pdi --------------------------
	.section	.text._Z15product_Kernel1PKdS0_Pdi,"ax",@progbits
	.align	128
        .global         _Z15product_Kernel1PKdS0_Pdi
        .type           _Z15product_Kernel1PKdS0_Pdi,@function
        .size           _Z15product_Kernel1PKdS0_Pdi,(.L_x_10 - _Z15product_Kernel1PKdS0_Pdi)
        .other          _Z15product_Kernel1PKdS0_Pdi,@"STO_CUDA_ENTRY STV_DEFAULT"
_Z15product_Kernel1PKdS0_Pdi:
.text._Z15product_Kernel1PKdS0_Pdi:
[----:B------:R-:W-:Y:S01]  /*0000*/  LDC R1, c[0x0][0x37c] ;  /* 0x0000df00ff017b82 */ /* 0x000fe20000000800 */
[----:B------:R-:W0:Y:S01]  /*0010*/  S2R R0, SR_TID.X ;  /* 0x0000000000007919 */ /* 0x000e220000002100 */
[----:B------:R-:W1:Y:S01]  /*0020*/  LDCU UR9, c[0x0][0x398] ;  /* 0x00007300ff0977ac */ /* 0x000e620008000800 */
[----:B------:R-:W0:Y:S01]  /*0030*/  S2R R3, SR_CTAID.X ;  /* 0x0000000000037919 */ /* 0x000e220000002500 */
[----:B------:R-:W0:Y:S01]  /*0040*/  LDCU UR5, c[0x0][0x360] ;  /* 0x00006c00ff0577ac */ /* 0x000e220008000800 */
[----:B-1----:R-:W-:Y:S01]  /*0050*/  ULEA UR4, UR9, 0xffffffff, 0x1 ;  /* 0xffffffff09047891 */ /* 0x002fe2000f8e08ff */
[----:B0-----:R-:W-:-:S05]  /*0060*/  IMAD R0, R3, UR5, R0 ;  /* 0x0000000503007c24 */ /* 0x001fca000f8e0200 */
[----:B------:R-:W-:-:S13]  /*0070*/  ISETP.GE.AND P0, PT, R0, UR4, PT ;  /* 0x0000000400007c0c */ /* 0x000fda000bf06270 */
[----:B------:R-:W-:Y:S05]  /*0080*/  @P0 EXIT ;  /* 0x000000000000094d */ /* 0x000fea0003800000 */
[----:B------:R-:W-:Y:S01]  /*0090*/  UISETP.GE.AND UP0, UPT, UR9, 0x1, UPT ;  /* 0x000000010900788c */ /* 0x000fe2000bf06270 */
[----:B------:R-:W-:Y:S01]  /*00a0*/  CS2R R2, SRZ ;  /* 0x0000000000027805 */ /* 0x000fe2000001ff00 */
[----:B------:R-:W0:Y:S07]  /*00b0*/  LDCU.64 UR10, c[0x0][0x358] ;  /* 0x00006b00ff0a77ac */ /* 0x000e2e0008000a00 */
[----:B------:R-:W-:Y:S05]  /*00c0*/  BRA.U !UP0, `(.L_x_0) ;  /* 0x0000000508807547 */ /* 0x000fea000b800000 */
[----:B------:R-:W-:Y:S02]  /*00d0*/  UISETP.GE.U32.AND UP1, UPT, UR9, 0x4, UPT ;  /* 0x000000040900788c */ /* 0x000fe4000bf26070 */
[----:B------:R-:W-:Y:S01]  /*00e0*/  VIADD R4, R0, -UR9 ;  /* 0x8000000900047c36 */ /* 0x000fe20008000000 */
[----:B------:R-:W-:Y:S01]  /*00f0*/  ULOP3.LUT UR5, UR9, 0x3, URZ, 0xc0, !UPT ;  /* 0x0000000309057892 */ /* 0x000fe2000f8ec0ff */
[----:B------:R-:W-:Y:S01]  /*0100*/  IMAD.MOV.U32 R5, RZ, RZ, RZ ;  /* 0x000000ffff057224 */ /* 0x000fe200078e00ff */
[----:B------:R-:W-:Y:S02]  /*0110*/  CS2R R2, SRZ ;  /* 0x0000000000027805 */ /* 0x000fe4000001ff00 */
[----:B------:R-:W-:Y:S02]  /*0120*/  UISETP.NE.AND UP0, UPT, UR5, URZ, UPT ;  /* 0x000000ff0500728c */ /* 0x000fe4000bf05270 */
[----:B------:R-:W-:Y:S09]  /*0130*/  BRA.U !UP1, `(.L_x_1) ;  /* 0x0000000109ec7547 */ /* 0x000ff2000b800000 */
[----:B------:R-:W1:Y:S01]  /*0140*/  LDC.64 R2, c[0x0][0x388] ;  /* 0x0000e200ff027b82 */ /* 0x000e620000000a00 */
[----:B------:R-:W2:Y:S01]  /*0150*/  LDCU.64 UR6, c[0x0][0x380] ;  /* 0x00007000ff0677ac */ /* 0x000ea20008000a00 */
[----:B------:R-:W-:Y:S01]  /*0160*/  ULOP3.LUT UR8, UR9, 0x7ffffffc, URZ, 0xc0, !UPT ;  /* 0x7ffffffc09087892 */ /* 0x000fe2000f8ec0ff */
[----:B------:R-:W3:Y:S05]  /*0170*/  LDCU UR12, c[0x0][0x398] ;  /* 0x00007300ff0c77ac */ /* 0x000eea0008000800 */
[----:B------:R-:W-:Y:S01]  /*0180*/  IMAD.U32 R5, RZ, RZ, UR8 ;  /* 0x00000008ff057e24 */ /* 0x000fe2000f8e00ff */
[----:B--2---:R-:W-:-:S04]  /*0190*/  UIADD3 UR4, UP1, UPT, UR6, 0x10, URZ ;  /* 0x0000001006047890 */ /* 0x004fc8000ff3e0ff */
[----:B------:R-:W-:Y:S01]  /*01a0*/  UIADD3.X UR6, UPT, UPT, URZ, UR7, URZ, UP1, !UPT ;  /* 0x00000007ff067290 */ /* 0x000fe20008ffe4ff */
[----:B-1----:R-:W-:-:S04]  /*01b0*/  IMAD.WIDE R2, R0, 0x8, R2 ;  /* 0x0000000800027825 */ /* 0x002fc800078e0202 */
[----:B------:R-:W-:Y:S01]  /*01c0*/  IMAD.U32 R16, RZ, RZ, UR4 ;  /* 0x00000004ff107e24 */ /* 0x000fe2000f8e00ff */
[----:B------:R-:W-:Y:S01]  /*01d0*/  IADD3 R14, P0, PT, R2, -0x8, RZ ;  /* 0xfffffff8020e7810 */ /* 0x000fe20007f1e0ff */
[----:B------:R-:W-:Y:S01]  /*01e0*/  IMAD.U32 R17, RZ, RZ, UR6 ;  /* 0x00000006ff117e24 */ /* 0x000fe2000f8e00ff */
[----:B------:R-:W-:Y:S02]  /*01f0*/  UMOV UR4, URZ ;  /* 0x000000ff00047c82 */ /* 0x000fe40008000000 */
[----:B------:R-:W-:Y:S02]  /*0200*/  IADD3.X R15, PT, PT, R3, -0x1, RZ, P0, !PT ;  /* 0xffffffff030f7810 */ /* 0x000fe400007fe4ff */
[----:B---3--:R-:W-:-:S07]  /*0210*/  CS2R R2, SRZ ;  /* 0x0000000000027805 */ /* 0x008fce000001ff00 */
.L_x_2:
[----:B------:R-:W-:Y:S01]  /*0220*/  ISETP.LT.AND P0, PT, R0, UR4, PT ;  /* 0x0000000400007c0c */ /* 0x000fe2000bf01270 */
[----:B------:R-:W-:Y:S02]  /*0230*/  UIADD3 UR6, UPT, UPT, UR4, 0x2, URZ ;  /* 0x0000000204067890 */ /* 0x000fe4000fffe0ff */
[----:B------:R-:W-:Y:S01]  /*0240*/  ISETP.LT.AND P1, PT, R4, UR4, PT ;  /* 0x0000000404007c0c */ /* 0x000fe2000bf21270 */
[----:B------:R-:W-:Y:S01]  /*0250*/  IMAD.MOV.U32 R6, RZ, RZ, R16 ;  /* 0x000000ffff067224 */ /* 0x000fe200078e0010 */
[C---:B------:R-:W-:Y:S01]  /*0260*/  ISETP.LT.AND P0, PT, R0.reuse, UR12, !P0 ;  /* 0x0000000c00007c0c */ /* 0x040fe2000c701270 */
[----:B------:R-:W-:Y:S01]  /*0270*/  IMAD.MOV.U32 R7, RZ, RZ, R17 ;  /* 0x000000ffff077224 */ /* 0x000fe200078e0011 */
[C---:B------:R-:W-:Y:S01]  /*0280*/  ISETP.GE.AND P1, PT, R0.reuse, UR12, P1 ;  /* 0x0000000c00007c0c */ /* 0x040fe20008f26270 */
[----:B------:R-:W-:Y:S01]  /*0290*/  IMAD.MOV.U32 R8, RZ, RZ, R14 ;  /* 0x000000ffff087224 */ /* 0x000fe200078e000e */
[----:B------:R-:W-:Y:S01]  /*02a0*/  ISETP.LE.AND P2, PT, R0, UR4, PT ;  /* 0x0000000400007c0c */ /* 0x000fe2000bf43270 */
[----:B------:R-:W-:Y:S01]  /*02b0*/  IMAD.MOV.U32 R9, RZ, RZ, R15 ;  /* 0x000000ffff097224 */ /* 0x000fe200078e000f */
[----:B------:R-:W-:Y:S01]  /*02c0*/  ISETP.LE.AND P3, PT, R4, UR4, PT ;  /* 0x0000000404007c0c */ /* 0x000fe2000bf63270 */
[----:B------:R-:W-:Y:S01]  /*02d0*/  UIADD3 UR7, UPT, UPT, UR4, 0x3, URZ ;  /* 0x0000000304077890 */ /* 0x000fe2000fffe0ff */
[----:B------:R-:W-:-:S02]  /*02e0*/  PLOP3.LUT P0, PT, P0, P1, PT, 0xf8, 0x8f ;  /* 0x00000000008f781c */ /* 0x000fc40000703f70 */
[C---:B------:R-:W-:Y:S02]  /*02f0*/  ISETP.LT.AND P2, PT, R0.reuse, UR12, !P2 ;  /* 0x0000000c00007c0c */ /* 0x040fe4000d741270 */
[C---:B------:R-:W-:Y:S02]  /*0300*/  ISETP.GE.AND P1, PT, R0.reuse, UR12, P3 ;  /* 0x0000000c00007c0c */ /* 0x040fe40009f26270 */
[----:B------:R-:W-:Y:S02]  /*0310*/  ISETP.LT.AND P4, PT, R0, UR6, PT ;  /* 0x0000000600007c0c */ /* 0x000fe4000bf81270 */
[----:B------:R-:W-:Y:S02]  /*0320*/  ISETP.LT.AND P3, PT, R4, UR6, PT ;  /* 0x0000000604007c0c */ /* 0x000fe4000bf61270 */
[----:B------:R-:W-:Y:S02]  /*0330*/  PLOP3.LUT P2, PT, P2, P1, PT, 0xf8, 0x8f ;  /* 0x00000000008f781c */ /* 0x000fe40001743f70 */
[C---:B------:R-:W-:Y:S01]  /*0340*/  ISETP.LT.AND P4, PT, R0.reuse, UR12, !P4 ;  /* 0x0000000c00007c0c */ /* 0x040fe2000e781270 */
[----:B0-----:R-:W2:Y:S01]  /*0350*/  @P0 LDG.E.64 R14, desc[UR10][R6.64+-0x10] ;  /* 0xfffff00a060e0981 */ /* 0x001ea2000c1e1b00 */
[----:B------:R-:W-:-:S02]  /*0360*/  ISETP.GE.AND P5, PT, R0, UR12, P3 ;  /* 0x0000000c00007c0c */ /* 0x000fc40009fa6270 */
[----:B------:R-:W-:Y:S01]  /*0370*/  ISETP.LT.AND P1, PT, R0, UR7, PT ;  /* 0x0000000700007c0c */ /* 0x000fe2000bf21270 */
[----:B------:R-:W2:Y:S01]  /*0380*/  @P0 LDG.E.64 R16, desc[UR10][R8.64+0x8] ;  /* 0x0000080a08100981 */ /* 0x000ea2000c1e1b00 */
[----:B------:R-:W-:Y:S02]  /*0390*/  ISETP.LT.AND P3, PT, R4, UR7, PT ;  /* 0x0000000704007c0c */ /* 0x000fe4000bf61270 */
[----:B------:R-:W-:Y:S02]  /*03a0*/  PLOP3.LUT P4, PT, P4, P5, PT, 0xf8, 0x8f ;  /* 0x00000000008f781c */ /* 0x000fe4000278bf70 */
[C---:B------:R-:W-:Y:S01]  /*03b0*/  ISETP.LT.AND P1, PT, R0.reuse, UR12, !P1 ;  /* 0x0000000c00007c0c */ /* 0x040fe2000cf21270 */
[----:B------:R-:W3:Y:S01]  /*03c0*/  @P2 LDG.E.64 R18, desc[UR10][R6.64+-0x8] ;  /* 0xfffff80a06122981 */ /* 0x000ee2000c1e1b00 */
[----:B------:R-:W-:-:S03]  /*03d0*/  ISETP.GE.AND P3, PT, R0, UR12, P3 ;  /* 0x0000000c00007c0c */ /* 0x000fc60009f66270 */
[----:B------:R-:W3:Y:S01]  /*03e0*/  @P2 LDG.E.64 R20, desc[UR10][R8.64] ;  /* 0x0000000a08142981 */ /* 0x000ee2000c1e1b00 */
[----:B------:R-:W-:-:S05]  /*03f0*/  PLOP3.LUT P1, PT, P1, P3, PT, 0xf8, 0x8f ;  /* 0x00000000008f781c */ /* 0x000fca0000f27f70 */
[----:B------:R-:W4:Y:S04]  /*0400*/  @P4 LDG.E.64 R22, desc[UR10][R6.64] ;  /* 0x0000000a06164981 */ /* 0x000f28000c1e1b00 */
[----:B------:R-:W4:Y:S04]  /*0410*/  @P4 LDG.E.64 R24, desc[UR10][R8.64+-0x8] ;  /* 0xfffff80a08184981 */ /* 0x000f28000c1e1b00 */
[----:B------:R-:W5:Y:S04]  /*0420*/  @P1 LDG.E.64 R10, desc[UR10][R6.64+0x8] ;  /* 0x0000080a060a1981 */ /* 0x000f68000c1e1b00 */
[----:B------:R-:W5:Y:S01]  /*0430*/  @P1 LDG.E.64 R12, desc[UR10][R8.64+-0x10] ;  /* 0xfffff00a080c1981 */ /* 0x000f62000c1e1b00 */
[----:B------:R-:W-:Y:S01]  /*0440*/  UIADD3 UR4, UPT, UPT, UR4, 0x4, URZ ;  /* 0x0000000404047890 */ /* 0x000fe2000fffe0ff */
[----:B--2---:R-:W-:-:S05]  /*0450*/  @P0 DFMA R2, R14, R16, R2 ;  /* 0x000000100e02022b */ /* 0x004fca0000000002 */
[----:B------:R-:W-:-:S03]  /*0460*/  ISETP.NE.AND P0, PT, R5, UR4, PT ;  /* 0x0000000405007c0c */ /* 0x000fc6000bf05270 */
[----:B---3--:R-:W-:Y:S01]  /*0470*/  @P2 DFMA R2, R18, R20, R2 ;  /* 0x000000141202222b */ /* 0x008fe20000000002 */
[----:B------:R-:W-:Y:S02]  /*0480*/  IADD3 R16, P2, PT, R6, 0x20, RZ ;  /* 0x0000002006107810 */ /* 0x000fe40007f5e0ff */
[----:B------:R-:W-:-:S05]  /*0490*/  IADD3 R14, P3, PT, R8, -0x20, RZ ;  /* 0xffffffe0080e7810 */ /* 0x000fca0007f7e0ff */
[----:B----4-:R-:W-:Y:S01]  /*04a0*/  @P4 DFMA R2, R22, R24, R2 ;  /* 0x000000181602422b */ /* 0x010fe20000000002 */
[----:B------:R-:W-:Y:S01]  /*04b0*/  IMAD.X R17, RZ, RZ, R7, P2 ;  /* 0x000000ffff117224 */ /* 0x000fe200010e0607 */
[----:B------:R-:W-:-:S06]  /*04c0*/  IADD3.X R15, PT, PT, R9, -0x1, RZ, P3, !PT ;  /* 0xffffffff090f7810 */ /* 0x000fcc0001ffe4ff */
[----:B-----5:R-:W-:Y:S01]  /*04d0*/  @P1 DFMA R2, R10, R12, R2 ;  /* 0x0000000c0a02122b */ /* 0x020fe20000000002 */
[----:B------:R-:W-:Y:S10]  /*04e0*/  @P0 BRA `(.L_x_2) ;  /* 0xfffffffc004c0947 */ /* 0x000ff4000383ffff */
.L_x_1:
[----:B------:R-:W-:Y:S05]  /*04f0*/  BRA.U !UP0, `(.L_x_0) ;  /* 0x0000000108747547 */ /* 0x000fea000b800000 */
[----:B------:R-:W1:Y:S01]  /*0500*/  LDCU.128 UR12, c[0x0][0x380] ;  /* 0x00007000ff0c77ac */ /* 0x000e620008000c00 */
[----:B------:R-:W-:Y:S01]  /*0510*/  IMAD.WIDE.U32 R6, R5, 0x8, RZ ;  /* 0x0000000805067825 */ /* 0x000fe200078e00ff */
[----:B------:R-:W2:Y:S03]  /*0520*/  LDCU UR4, c[0x0][0x398] ;  /* 0x00007300ff0477ac */ /* 0x000ea60008000800 */
[----:B------:R-:W-:Y:S01]  /*0530*/  IMAD.WIDE R8, R0, 0x8, -R6 ;  /* 0x0000000800087825 */ /* 0x000fe200078e0a06 */
[----:B------:R-:W-:Y:S01]  /*0540*/  UIADD3 UR5, UPT, UPT, -UR5, URZ, URZ ;  /* 0x000000ff05057290 */ /* 0x000fe2000fffe1ff */
[----:B-1----:R-:W-:Y:S02]  /*0550*/  IADD3 R10, P1, PT, R6, UR12, RZ ;  /* 0x0000000c060a7c10 */ /* 0x002fe4000ff3e0ff */
[----:B------:R-:W-:Y:S02]  /*0560*/  IADD3 R12, P0, PT, R8, UR14, RZ ;  /* 0x0000000e080c7c10 */ /* 0x000fe4000ff1e0ff */
[----:B------:R-:W-:-:S02]  /*0570*/  IADD3.X R11, PT, PT, R7, UR13, RZ, P1, !PT ;  /* 0x0000000d070b7c10 */ /* 0x000fc40008ffe4ff */
[----:B--2---:R-:W-:-:S09]  /*0580*/  IADD3.X R13, PT, PT, R9, UR15, RZ, P0, !PT ;  /* 0x0000000f090d7c10 */ /* 0x004fd200087fe4ff */
.L_x_3:
[C---:B------:R-:W-:Y:S02]  /*0590*/  ISETP.GT.AND P0, PT, R5.reuse, R0, PT ;  /* 0x000000000500720c */ /* 0x040fe40003f04270 */
[----:B------:R-:W-:Y:S02]  /*05a0*/  ISETP.GT.AND P1, PT, R5, R4, PT ;  /* 0x000000040500720c */ /* 0x000fe40003f24270 */
[C---:B------:R-:W-:Y:S02]  /*05b0*/  ISETP.LT.AND P0, PT, R0.reuse, UR4, !P0 ;  /* 0x0000000400007c0c */ /* 0x040fe4000c701270 */
[----:B------:R-:W-:-:S04]  /*05c0*/  ISETP.GE.AND P1, PT, R0, UR4, P1 ;  /* 0x0000000400007c0c */ /* 0x000fc80008f26270 */
[----:B------:R-:W-:-:S13]  /*05d0*/  PLOP3.LUT P0, PT, P0, P1, PT, 0xf8, 0x8f ;  /* 0x00000000008f781c */ /* 0x000fda0000703f70 */
[----:B------:R-:W-:Y:S02]  /*05e0*/  @P0 IMAD.MOV.U32 R6, RZ, RZ, R10 ;  /* 0x000000ffff060224 */ /* 0x000fe400078e000a */
[----:B------:R-:W-:Y:S02]  /*05f0*/  @P0 IMAD.MOV.U32 R7, RZ, RZ, R11 ;  /* 0x000000ffff070224 */ /* 0x000fe400078e000b */
[----:B------:R-:W-:Y:S02]  /*0600*/  @P0 IMAD.MOV.U32 R8, RZ, RZ, R12 ;  /* 0x000000ffff080224 */ /* 0x000fe400078e000c */
[----:B------:R-:W-:Y:S02]  /*0610*/  @P0 IMAD.MOV.U32 R9, RZ, RZ, R13 ;  /* 0x000000ffff090224 */ /* 0x000fe400078e000d */
[----:B0-----:R-:W2:Y:S04]  /*0620*/  @P0 LDG.E.64 R6, desc[UR10][R6.64] ;  /* 0x0000000a06060981 */ /* 0x001ea8000c1e1b00 */
[----:B------:R-:W2:Y:S01]  /*0630*/  @P0 LDG.E.64 R8, desc[UR10][R8.64] ;  /* 0x0000000a08080981 */ /* 0x000ea2000c1e1b00 */
[----:B------:R-:W-:Y:S01]  /*0640*/  UIADD3 UR5, UPT, UPT, UR5, 0x1, URZ ;  /* 0x0000000105057890 */ /* 0x000fe2000fffe0ff */
[----:B------:R-:W-:Y:S01]  /*0650*/  IADD3 R10, P2, PT, R10, 0x8, RZ ;  /* 0x000000080a0a7810 */ /* 0x000fe20007f5e0ff */
[----:B------:R-:W-:Y:S01]  /*0660*/  VIADD R5, R5, 0x1 ;  /* 0x0000000105057836 */ /* 0x000fe20000000000 */
[----:B------:R-:W-:Y:S01]  /*0670*/  IADD3 R12, P1, PT, R12, -0x8, RZ ;  /* 0xfffffff80c0c7810 */ /* 0x000fe20007f3e0ff */
[----:B------:R-:W-:-:S02]  /*0680*/  UISETP.NE.AND UP0, UPT, UR5, URZ, UPT ;  /* 0x000000ff0500728c */ /* 0x000fc4000bf05270 */
[----:B------:R-:W-:Y:S01]  /*0690*/  IMAD.X R11, RZ, RZ, R11, P2 ;  /* 0x000000ffff0b7224 */ /* 0x000fe200010e060b */
[----:B------:R-:W-:Y:S01]  /*06a0*/  IADD3.X R13, PT, PT, R13, -0x1, RZ, P1, !PT ;  /* 0xffffffff0d0d7810 */ /* 0x000fe20000ffe4ff */
[----:B--2---:R-:W-:-:S05]  /*06b0*/  @P0 DFMA R2, R6, R8, R2 ;  /* 0x000000080602022b */ /* 0x004fca0000000002 */
[----:B------:R-:W-:Y:S06]  /*06c0*/  BRA.U UP0, `(.L_x_3) ;  /* 0xfffffffd00b07547 */ /* 0x000fec000b83ffff */
.L_x_0:
[----:B------:R-:W1:Y:S02]  /*06d0*/  LDC.64 R4, c[0x0][0x390] ;  /* 0x0000e400ff047b82 */ /* 0x000e640000000a00 */
[----:B-1----:R-:W-:-:S05]  /*06e0*/  IMAD.WIDE R4, R0, 0x8, R4 ;  /* 0x0000000800047825 */ /* 0x002fca00078e0204 */
[----:B0-----:R-:W-:Y:S01]  /*06f0*/  STG.E.64 desc[UR10][R4.64], R2 ;  /* 0x0000000204007986 */ /* 0x001fe2000c101b0a */
[----:B------:R-:W-:Y:S05]  /*0700*/  EXIT ;  /* 0x000000000000794d */ /* 0x000fea0003800000 */
.L_x_4:
[----:B------:R-:W-:-:S00]  /*0710*/  BRA `(.L_x_4) ;  /* 0xfffffffc00fc7947 */ /* 0x000fc0000383ffff */
[----:B------:R-:W-:-:S00]  /*0720*/  NOP ;  /* 0x0000000000007918 */ /* 0x000fc00000000000 */
        /* <DEDUP_REMOVED lines=13> */
.L_x_10:


//--------------------- .text._Z15product_Kernel2PKdS0_Pdi --------------------------
	.section	.text._Z15product_Kernel2PKdS0_Pdi,"ax",@progbits
	.align	128
        .global         _Z15product_Kernel2PKdS0_Pdi
        .type           _Z15product_Kernel2PKdS0_Pdi,@function
        .size           _Z15product_Kernel2PKdS0_Pdi,(.L_x_11 - _Z15product_Kernel2PKdS0_Pdi)
        .other          _Z15product_Kernel2PKdS0_Pdi,@"STO_CUDA_ENTRY STV_DEFAULT"
_Z15product_Kernel2PKdS0_Pdi:
.text._Z15product_Kernel2PKdS0_Pdi:
        /* <DEDUP_REMOVED lines=16> */
[----:B------:R-:W-:Y:S02]  /*0100*/  SHF.R.S32.HI R25, RZ, 0x1f, R0 ;  /* 0x0000001fff197819 */ /* 0x000fe40000011400 */
[----:B------:R-:W-:Y:S01]  /*0110*/  CS2R R2, SRZ ;  /* 0x0000000000027805 */ /* 0x000fe2000001ff00 */
[----:B------:R-:W-:Y:S01]  /*0120*/  UMOV UR4, URZ ;  /* 0x000000ff00047c82 */ /* 0x000fe20008000000 */
[----:B------:R-:W-:Y:S01]  /*0130*/  UISETP.NE.AND UP0, UPT, UR6, URZ, UPT ;  /* 0x000000ff0600728c */ /* 0x000fe2000bf05270 */
[----:B------:R-:W-:Y:S10]  /*0140*/  BRA.U !UP1, `(.L_x_6) ;  /* 0x0000000109f87547 */ /* 0x000ff4000b800000 */
[----:B------:R-:W1:Y:S01]  /*0150*/  LDCU.128 UR8, c[0x0][0x380] ;  /* 0x00007000ff0877ac */ /* 0x000e620008000c00 */
[----:B------:R-:W-:Y:S01]  /*0160*/  IMAD.MOV.U32 R24, RZ, RZ, -0x1 ;  /* 0xffffffffff187424 */ /* 0x000fe200078e00ff */
[----:B------:R-:W-:Y:S01]  /*0170*/  CS2R R2, SRZ ;  /* 0x0000000000027805 */ /* 0x000fe2000001ff00 */
[----:B------:R-:W2:Y:S01]  /*0180*/  LDCU UR15, c[0x0][0x398] ;  /* 0x00007300ff0f77ac */ /* 0x000ea20008000800 */
[----:B------:R-:W-:Y:S02]  /*0190*/  ULOP3.LUT UR4, UR14, 0x7ffffffc, URZ, 0xc0, !UPT ;  /* 0x7ffffffc0e047892 */ /* 0x000fe4000f8ec0ff */
[----:B-1----:R-:W-:Y:S01]  /*01a0*/  UIADD3 UR5, UP1, UPT, UR8, 0x18, URZ ;  /* 0x0000001808057890 */ /* 0x002fe2000ff3e0ff */
[----:B------:R-:W-:-:S03]  /*01b0*/  LEA R9, P0, R0, UR10, 0x3 ;  /* 0x0000000a00097c11 */ /* 0x000fc6000f8018ff */
[----:B------:R-:W-:Y:S01]  /*01c0*/  UIADD3.X UR7, UPT, UPT, URZ, UR9, URZ, UP1, !UPT ;  /* 0x00000009ff077290 */ /* 0x000fe20008ffe4ff */
[----:B------:R-:W-:Y:S01]  /*01d0*/  LEA.HI.X R10, R0, UR11, R25, 0x3, P0 ;  /* 0x0000000b000a7c11 */ /* 0x000fe200080f1c19 */
[----:B------:R-:W-:Y:S01]  /*01e0*/  IMAD.U32 R8, RZ, RZ, UR5 ;  /* 0x00000005ff087e24 */ /* 0x000fe2000f8e00ff */
[----:B------:R-:W-:-:S03]  /*01f0*/  UMOV UR5, URZ ;  /* 0x000000ff00057c82 */ /* 0x000fc60008000000 */
[----:B--2---:R-:W-:-:S07]  /*0200*/  IMAD.U32 R7, RZ, RZ, UR7 ;  /* 0x00000007ff077e24 */ /* 0x004fce000f8e00ff */
.L_x_7:
[----:B------:R-:W-:Y:S01]  /*0210*/  ISETP.LE.AND P0, PT, R0, UR5, PT ;  /* 0x0000000500007c0c */ /* 0x000fe2000bf03270 */
[----:B------:R-:W-:Y:S02]  /*0220*/  UIADD3 UR7, UPT, UPT, UR5, 0x2, URZ ;  /* 0x0000000205077890 */ /* 0x000fe4000fffe0ff */
[----:B------:R-:W-:Y:S01]  /*0230*/  ISETP.LE.AND P1, PT, R26, UR5, PT ;  /* 0x000000051a007c0c */ /* 0x000fe2000bf23270 */
[----:B------:R-:W-:Y:S01]  /*0240*/  IMAD.MOV.U32 R6, RZ, RZ, R8 ;  /* 0x000000ffff067224 */ /* 0x000fe200078e0008 */
[C---:B------:R-:W-:Y:S01]  /*0250*/  ISETP.LT.AND P0, PT, R0.reuse, UR15, !P0 ;  /* 0x0000000f00007c0c */ /* 0x040fe2000c701270 */
[----:B------:R-:W-:Y:S01]  /*0260*/  UIADD3 UR8, UPT, UPT, UR5, 0x3, URZ ;  /* 0x0000000305087890 */ /* 0x000fe2000fffe0ff */
[----:B------:R-:W-:Y:S02]  /*0270*/  ISETP.GE.AND P1, PT, R0, UR15, P1 ;  /* 0x0000000f00007c0c */ /* 0x000fe40008f26270 */
[----:B------:R-:W-:Y:S02]  /*0280*/  ISETP.LT.AND P2, PT, R26, UR5, PT ;  /* 0x000000051a007c0c */ /* 0x000fe4000bf41270 */
[----:B------:R-:W-:-:S02]  /*0290*/  PLOP3.LUT P0, PT, P0, P1, PT, 0xf8, 0x8f ;  /* 0x00000000008f781c */ /* 0x000fc40000703f70 */
[C---:B------:R-:W-:Y:S02]  /*02a0*/  ISETP.LT.AND P1, PT, R0.reuse, UR5, PT ;  /* 0x0000000500007c0c */ /* 0x040fe4000bf21270 */
[C---:B------:R-:W-:Y:S02]  /*02b0*/  ISETP.GE.AND P2, PT, R0.reuse, UR15, P2 ;  /* 0x0000000f00007c0c */ /* 0x040fe40009746270 */
[----:B------:R-:W-:Y:S02]  /*02c0*/  ISETP.LT.AND P1, PT, R0, UR15, !P1 ;  /* 0x0000000f00007c0c */ /* 0x000fe4000cf21270 */
[----:B------:R-:W-:Y:S02]  /*02d0*/  ISETP.LT.AND P4, PT, R26, UR7, PT ;  /* 0x000000071a007c0c */ /* 0x000fe4000bf81270 */
[----:B------:R-:W-:Y:S02]  /*02e0*/  PLOP3.LUT P1, PT, P1, P2, PT, 0xf8, 0x8f ;  /* 0x00000000008f781c */ /* 0x000fe40000f25f70 */
[C---:B------:R-:W-:Y:S01]  /*02f0*/  ISETP.GE.AND P5, PT, R0.reuse, UR15, P4 ;  /* 0x0000000f00007c0c */ /* 0x040fe2000a7a6270 */
[----:B------:R-:W1:Y:S01]  /*0300*/  @P0 LDC.64 R14, c[0x0][0x388] ;  /* 0x0000e200ff0e0b82 */ /* 0x000e620000000a00 */
[----:B------:R-:W-:Y:S01]  /*0310*/  @P0 IADD3 R4, P3, PT, R0, R24, RZ ;  /* 0x0000001800040210 */ /* 0x000fe20007f7e0ff */
[----:B0-----:R-:W2:Y:S03]  /*0320*/  @P0 LDG.E.64.CONSTANT R12, desc[UR12][R6.64+-0x10] ;  /* 0xfffff00c060c0981 */ /* 0x001ea6000c1e9b00 */
[----:B------:R-:W-:-:S02]  /*0330*/  @P0 LEA.HI.X.SX32 R5, R24, R25, 0x1, P3 ;  /* 0x0000001918050211 */ /* 0x000fc400018f0eff */
[----:B------:R-:W-:-:S04]  /*0340*/  ISETP.LT.AND P3, PT, R0, UR7, PT ;  /* 0x0000000700007c0c */ /* 0x000fc8000bf61270 */
[----:B------:R-:W-:Y:S02]  /*0350*/  ISETP.LT.AND P3, PT, R0, UR15, !P3 ;  /* 0x0000000f00007c0c */ /* 0x000fe4000df61270 */
[----:B-1----:R-:W-:-:S04]  /*0360*/  @P0 LEA R14, P2, R4, R14, 0x3 ;  /* 0x0000000e040e0211 */ /* 0x002fc800078418ff */
[----:B------:R-:W-:Y:S01]  /*0370*/  @P0 LEA.HI.X R15, R4, R15, R5, 0x3, P2 ;  /* 0x0000000f040f0211 */ /* 0x000fe200010f1c05 */
[----:B------:R-:W-:Y:S01]  /*0380*/  IMAD.MOV.U32 R4, RZ, RZ, R9 ;  /* 0x000000ffff047224 */ /* 0x000fe200078e0009 */
[----:B------:R-:W-:Y:S01]  /*0390*/  ISETP.LT.AND P2, PT, R0, UR8, PT ;  /* 0x0000000800007c0c */ /* 0x000fe2000bf41270 */
[----:B------:R-:W-:Y:S01]  /*03a0*/  IMAD.MOV.U32 R5, RZ, RZ, R10 ;  /* 0x000000ffff057224 */ /* 0x000fe200078e000a */
[----:B------:R-:W3:Y:S01]  /*03b0*/  @P1 LDG.E.64.CONSTANT R8, desc[UR12][R6.64+-0x18] ;  /* 0xffffe80c06081981 */ /* 0x000ee2000c1e9b00 */
[----:B------:R-:W-:-:S03]  /*03c0*/  ISETP.LT.AND P4, PT, R26, UR8, PT ;  /* 0x000000081a007c0c */ /* 0x000fc6000bf81270 */
[----:B------:R-:W3:Y:S01]  /*03d0*/  @P1 LDG.E.64.CONSTANT R10, desc[UR12][R4.64] ;  /* 0x0000000c040a1981 */ /* 0x000ee2000c1e9b00 */
[----:B------:R-:W-:Y:S02]  /*03e0*/  PLOP3.LUT P3, PT, P3, P5, PT, 0xf8, 0x8f ;  /* 0x00000000008f781c */ /* 0x000fe40001f6bf70 */
[C---:B------:R-:W-:Y:S01]  /*03f0*/  ISETP.LT.AND P2, PT, R0.reuse, UR15, !P2 ;  /* 0x0000000f00007c0c */ /* 0x040fe2000d741270 */
[----:B------:R-:W2:Y:S01]  /*0400*/  @P0 LDG.E.64.CONSTANT R14, desc[UR12][R14.64] ;  /* 0x0000000c0e0e0981 */ /* 0x000ea2000c1e9b00 */
[----:B------:R-:W-:-:S04]  /*0410*/  ISETP.GE.AND P4, PT, R0, UR15, P4 ;  /* 0x0000000f00007c0c */ /* 0x000fc8000a786270 */
[----:B------:R-:W-:-:S05]  /*0420*/  PLOP3.LUT P2, PT, P2, P4, PT, 0xf8, 0x8f ;  /* 0x00000000008f781c */ /* 0x000fca0001749f70 */
[----:B------:R-:W4:Y:S04]  /*0430*/  @P3 LDG.E.64.CONSTANT R16, desc[UR12][R6.64+-0x8] ;  /* 0xfffff80c06103981 */ /* 0x000f28000c1e9b00 */
[----:B------:R-:W4:Y:S04]  /*0440*/  @P3 LDG.E.64.CONSTANT R18, desc[UR12][R4.64+-0x10] ;  /* 0xfffff00c04123981 */ /* 0x000f28000c1e9b00 */
[----:B------:R0:W5:Y:S04]  /*0450*/  @P2 LDG.E.64.CONSTANT R20, desc[UR12][R6.64] ;  /* 0x0000000c06142981 */ /* 0x000168000c1e9b00 */
[----:B------:R-:W5:Y:S01]  /*0460*/  @P2 LDG.E.64.CONSTANT R22, desc[UR12][R4.64+-0x18] ;  /* 0xffffe80c04162981 */ /* 0x000f62000c1e9b00 */
[----:B------:R-:W-:-:S04]  /*0470*/  UIADD3 UR5, UPT, UPT, UR5, 0x4, URZ ;  /* 0x0000000405057890 */ /* 0x000fc8000fffe0ff */
[----:B------:R-:W-:Y:S01]  /*0480*/  UISETP.NE.AND UP1, UPT, UR5, UR4, UPT ;  /* 0x000000040500728c */ /* 0x000fe2000bf25270 */
[----:B------:R-:W-:Y:S01]  /*0490*/  VIADD R24, R24, 0xfffffffc ;  /* 0xfffffffc18187836 */ /* 0x000fe20000000000 */
[----:B---3--:R-:W-:-:S08]  /*04a0*/  @P1 DFMA R2, R8, R10, R2 ;  /* 0x0000000a0802122b */ /* 0x008fd00000000002 */
[----:B--2---:R-:W-:Y:S01]  /*04b0*/  @P0 DFMA R2, R12, R14, R2 ;  /* 0x0000000e0c02022b */ /* 0x004fe20000000002 */
[----:B------:R-:W-:Y:S02]  /*04c0*/  IADD3 R8, P1, PT, R6, 0x20, RZ ;  /* 0x0000002006087810 */ /* 0x000fe40007f3e0ff */
[----:B------:R-:W-:-:S05]  /*04d0*/  IADD3 R9, P0, PT, R4, -0x20, RZ ;  /* 0xffffffe004097810 */ /* 0x000fca0007f1e0ff */
[----:B----4-:R-:W-:Y:S01]  /*04e0*/  @P3 DFMA R2, R16, R18, R2 ;  /* 0x000000121002322b */ /* 0x010fe20000000002 */
[----:B------:R-:W-:Y:S01]  /*04f0*/  IADD3.X R10, PT, PT, R5, -0x1, RZ, P0, !PT ;  /* 0xffffffff050a7810 */ /* 0x000fe200007fe4ff */
[----:B0-----:R-:W-:-:S06]  /*0500*/  IMAD.X R7, RZ, RZ, R7, P1 ;  /* 0x000000ffff077224 */ /* 0x001fcc00008e0607 */
[----:B-----5:R-:W-:Y:S01]  /*0510*/  @P2 DFMA R2, R20, R22, R2 ;  /* 0x000000161402222b */ /* 0x020fe20000000002 */
[----:B------:R-:W-:Y:S10]  /*0520*/  BRA.U UP1, `(.L_x_7) ;  /* 0xfffffffd01387547 */ /* 0x000ff4000b83ffff */
.L_x_6:
[----:B------:R-:W-:Y:S05]  /*0530*/  BRA.U !UP0, `(.L_x_5) ;  /* 0x00000001087c7547 */ /* 0x000fea000b800000 */
[----:B------:R-:W1:Y:S01]  /*0540*/  LDC.64 R10, c[0x0][0x388] ;  /* 0x0000e200ff0a7b82 */ /* 0x000e620000000a00 */
[----:B------:R-:W-:Y:S01]  /*0550*/  UIMAD.WIDE.U32 UR8, UR4, 0x8, URZ ;  /* 0x00000008040878a5 */ /* 0x000fe2000f8e00ff */
[C---:B------:R-:W-:Y:S01]  /*0560*/  IMAD.SHL.U32 R5, R0.reuse, 0x8, RZ ;  /* 0x0000000800057824 */ /* 0x040fe200078e00ff */
[----:B------:R-:W-:Y:S01]  /*0570*/  SHF.L.U64.HI R4, R0, 0x3, R25 ;  /* 0x0000000300047819 */ /* 0x000fe20000010219 */
[----:B------:R-:W2:Y:S04]  /*0580*/  LDCU UR5, c[0x0][0x398] ;  /* 0x00007300ff0577ac */ /* 0x000ea80008000800 */
[----:B------:R-:W3:Y:S01]  /*0590*/  LDC.64 R8, c[0x0][0x380] ;  /* 0x0000e000ff087b82 */ /* 0x000ee20000000a00 */
[----:B------:R-:W-:Y:S01]  /*05a0*/  UIADD3 UR6, UPT, UPT, -UR6, URZ, URZ ;  /* 0x000000ff06067290 */ /* 0x000fe2000fffe1ff */
[----:B-1----:R-:W-:-:S04]  /*05b0*/  IADD3 R10, P0, P1, R5, -UR8, R10 ;  /* 0x80000008050a7c10 */ /* 0x002fc8000f91e00a */
[----:B------:R-:W-:Y:S02]  /*05c0*/  IADD3.X R11, PT, PT, R4, ~UR9, R11, P0, P1 ;  /* 0x80000009040b7c10 */ /* 0x000fe400087e240b */
[----:B---3--:R-:W-:-:S04]  /*05d0*/  IADD3 R8, P2, PT, R8, UR8, RZ ;  /* 0x0000000808087c10 */ /* 0x008fc8000ff5e0ff */
[----:B--2---:R-:W-:-:S09]  /*05e0*/  IADD3.X R9, PT, PT, R9, UR9, RZ, P2, !PT ;  /* 0x0000000909097c10 */ /* 0x004fd200097fe4ff */
.L_x_8:
[----:B------:R-:W-:Y:S02]  /*05f0*/  ISETP.LT.AND P0, PT, R0, UR4, PT ;  /* 0x0000000400007c0c */ /* 0x000fe4000bf01270 */
[----:B------:R-:W-:Y:S02]  /*0600*/  ISETP.LT.AND P1, PT, R26, UR4, PT ;  /* 0x000000041a007c0c */ /* 0x000fe4000bf21270 */
[C---:B------:R-:W-:Y:S02]  /*0610*/  ISETP.LT.AND P0, PT, R0.reuse, UR5, !P0 ;  /* 0x0000000500007c0c */ /* 0x040fe4000c701270 */
[----:B------:R-:W-:-:S04]  /*0620*/  ISETP.GE.AND P1, PT, R0, UR5, P1 ;  /* 0x0000000500007c0c */ /* 0x000fc80008f26270 */
[----:B------:R-:W-:-:S13]  /*0630*/  PLOP3.LUT P0, PT, P0, P1, PT, 0xf8, 0x8f ;  /* 0x00000000008f781c */ /* 0x000fda0000703f70 */
[----:B------:R-:W-:Y:S02]  /*0640*/  @P0 IMAD.MOV.U32 R4, RZ, RZ, R8 ;  /* 0x000000ffff040224 */ /* 0x000fe400078e0008 */
[----:B------:R-:W-:Y:S02]  /*0650*/  @P0 IMAD.MOV.U32 R5, RZ, RZ, R9 ;  /* 0x000000ffff050224 */ /* 0x000fe400078e0009 */
[----:B------:R-:W-:Y:S02]  /*0660*/  @P0 IMAD.MOV.U32 R6, RZ, RZ, R10 ;  /* 0x000000ffff060224 */ /* 0x000fe400078e000a */
[----:B------:R-:W-:Y:S02]  /*0670*/  @P0 IMAD.MOV.U32 R7, RZ, RZ, R11 ;  /* 0x000000ffff070224 */ /* 0x000fe400078e000b */
[----:B0-----:R-:W2:Y:S04]  /*0680*/  @P0 LDG.E.64.CONSTANT R4, desc[UR12][R4.64] ;  /* 0x0000000c04040981 */ /* 0x001ea8000c1e9b00 */
[----:B------:R-:W2:Y:S01]  /*0690*/  @P0 LDG.E.64.CONSTANT R6, desc[UR12][R6.64] ;  /* 0x0000000c06060981 */ /* 0x000ea2000c1e9b00 */
[----:B------:R-:W-:Y:S01]  /*06a0*/  UIADD3 UR6, UPT, UPT, UR6, 0x1, URZ ;  /* 0x0000000106067890 */ /* 0x000fe2000fffe0ff */
[----:B------:R-:W-:Y:S01]  /*06b0*/  IADD3 R8, P2, PT, R8, 0x8, RZ ;  /* 0x0000000808087810 */ /* 0x000fe20007f5e0ff */
[----:B------:R-:W-:Y:S01]  /*06c0*/  UIADD3 UR4, UPT, UPT, UR4, 0x1, URZ ;  /* 0x0000000104047890 */ /* 0x000fe2000fffe0ff */
[----:B------:R-:W-:Y:S01]  /*06d0*/  IADD3 R10, P1, PT, R10, -0x8, RZ ;  /* 0xfffffff80a0a7810 */ /* 0x000fe20007f3e0ff */
[----:B------:R-:W-:-:S02]  /*06e0*/  UISETP.NE.AND UP0, UPT, UR6, URZ, UPT ;  /* 0x000000ff0600728c */ /* 0x000fc4000bf05270 */
[----:B------:R-:W-:Y:S01]  /*06f0*/  IMAD.X R9, RZ, RZ, R9, P2 ;  /* 0x000000ffff097224 */ /* 0x000fe200010e0609 */
[----:B------:R-:W-:Y:S01]  /*0700*/  IADD3.X R11, PT, PT, R11, -0x1, RZ, P1, !PT ;  /* 0xffffffff0b0b7810 */ /* 0x000fe20000ffe4ff */
[----:B--2---:R-:W-:-:S05]  /*0710*/  @P0 DFMA R2, R4, R6, R2 ;  /* 0x000000060402022b */ /* 0x004fca0000000002 */
[----:B------:R-:W-:Y:S06]  /*0720*/  BRA.U UP0, `(.L_x_8) ;  /* 0xfffffffd00b07547 */ /* 0x000fec000b83ffff */
.L_x_5:
[----:B------:R-:W1:Y:S02]  /*0730*/  LDC.64 R4, c[0x0][0x390] ;  /* 0x0000e400ff047b82 */ /* 0x000e640000000a00 */
[----:B-1----:R-:W-:-:S05]  /*0740*/  IMAD.WIDE R4, R0, 0x8, R4 ;  /* 0x0000000800047825 */ /* 0x002fca00078e0204 */
[----:B0-----:R-:W-:Y:S01]  /*0750*/  STG.E.64 desc[UR12][R4.64], R2 ;  /* 0x0000000204007986 */ /* 0x001fe2000c101b0c */
[----:B------:R-:W-:Y:S05]  /*0760*/  EXIT ;  /* 0x000000000000794d */ /* 0x000fea0003800000 */
.L_x_9:
        /* <DEDUP_REMOVED lines=9> */
.L_x_11:


//--------------------- .nv.shared.reserved.0     --------------------------
	.section	.nv.shared.reserved.0,"aw",@nobits
	.weak		__nv_reservedSMEM_offset_0_alias
	.size		__nv_reservedSMEM_offset_0_alias, 0, 64
	.other		__nv_reservedSMEM_offset_0_alias,@"STO_CUDA_RESERVED_SHARED STV_DEFAULT"
__nv_reservedSMEM_offset_0_alias:
	.zero		0
	.zero		64


//--------------------- .nv.constant0._Z15product_Kernel1PKdS0_Pdi --------------------------
	.section	.nv.constant0._Z15product_Kernel1PKdS0_Pdi,"a",@progbits
	.sectionflags	@""
	.align	4
.nv.constant0._Z15product_Kernel1PKdS0_Pdi:
	.zero		924


//--------------------- .nv.constant0._Z15product_Kernel2PKdS0_Pdi --------------------------
	.section	.nv.constant0._Z15product_Kernel2PKdS0_Pdi,"a",@progbits
	.sectionflags	@""
	.align	4
.nv.constant0._Z15product_Kernel2PKdS0_Pdi:
	.zero		924


//--------------------- SYMBOLS --------------------------

	.type		.nv.reservedSmem.offset0,@object
	.size		.nv.reservedSmem.offset0,0x4
